//
// Generated by NVIDIA NVVM Compiler
//
// Compiler Build ID: CL-36424714
// Cuda compilation tools, release 13.0, V13.0.88
// Based on NVVM 20.0.0
//

.version 9.0
.target sm_100
.address_size 64

	// .globl	BGRA_to_U

.visible .entry BGRA_to_U(
	.param .u64 .ptr .align 1 BGRA_to_U_param_0,
	.param .u32 BGRA_to_U_param_1,
	.param .u32 BGRA_to_U_param_2,
	.param .u32 BGRA_to_U_param_3,
	.param .u64 .ptr .align 1 BGRA_to_U_param_4,
	.param .u32 BGRA_to_U_param_5,
	.param .u32 BGRA_to_U_param_6,
	.param .u32 BGRA_to_U_param_7,
	.param .u32 BGRA_to_U_param_8,
	.param .u32 BGRA_to_U_param_9
)
{
	.reg .pred 	%p<4>;
	.reg .b16 	%rs<4>;
	.reg .b32 	%r<27>;
	.reg .b32 	%f<2>;
	.reg .b64 	%rd<13>;
	.reg .b64 	%fd<8>;

	ld.param.u64 	%rd1, [BGRA_to_U_param_0];
	ld.param.u32 	%r7, [BGRA_to_U_param_1];
	ld.param.u32 	%r8, [BGRA_to_U_param_2];
	ld.param.u32 	%r5, [BGRA_to_U_param_3];
	ld.param.u64 	%rd2, [BGRA_to_U_param_4];
	ld.param.u32 	%r9, [BGRA_to_U_param_5];
	ld.param.u32 	%r10, [BGRA_to_U_param_6];
	ld.param.u32 	%r6, [BGRA_to_U_param_7];
	ld.param.u32 	%r11, [BGRA_to_U_param_8];
	ld.param.u32 	%r12, [BGRA_to_U_param_9];
	mov.u32 	%r13, %ctaid.x;
	mov.u32 	%r14, %ntid.x;
	mov.u32 	%r15, %tid.x;
	mad.lo.s32 	%r1, %r13, %r14, %r15;
	mov.u32 	%r16, %ctaid.y;
	mov.u32 	%r17, %ntid.y;
	mov.u32 	%r18, %tid.y;
	mad.lo.s32 	%r2, %r16, %r17, %r18;
	mul.lo.s32 	%r19, %r8, %r2;
	div.u32 	%r3, %r19, %r10;
	mul.lo.s32 	%r20, %r7, %r1;
	div.u32 	%r4, %r20, %r9;
	setp.ge.u32 	%p1, %r4, %r11;
	setp.ge.u32 	%p2, %r3, %r12;
	or.pred  	%p3, %p2, %p1;
	@%p3 bra 	$L__BB0_2;
	cvta.to.global.u64 	%rd3, %rd1;
	cvta.to.global.u64 	%rd4, %rd2;
	shl.b32 	%r21, %r4, 2;
	mad.lo.s32 	%r22, %r3, %r5, %r21;
	add.s32 	%r23, %r22, 2;
	cvt.u64.u32 	%rd5, %r23;
	add.s64 	%rd6, %rd3, %rd5;
	ld.global.u8 	%rs1, [%rd6];
	add.s32 	%r24, %r22, 1;
	cvt.u64.u32 	%rd7, %r24;
	add.s64 	%rd8, %rd3, %rd7;
	ld.global.u8 	%rs2, [%rd8];
	cvt.u64.u32 	%rd9, %r22;
	add.s64 	%rd10, %rd3, %rd9;
	ld.global.u8 	%rs3, [%rd10];
	cvt.rn.f64.u16 	%fd1, %rs1;
	cvt.rn.f64.u16 	%fd2, %rs2;
	mul.f64 	%fd3, %fd2, 0dBFD29FBE76C8B439;
	fma.rn.f64 	%fd4, %fd1, 0dBFC2F1A9FBE76C8B, %fd3;
	cvt.rn.f64.u16 	%fd5, %rs3;
	fma.rn.f64 	%fd6, %fd5, 0d3FDC189374BC6A7F, %fd4;
	add.f64 	%fd7, %fd6, 0d4060000000000000;
	cvt.rn.f32.f64 	%f1, %fd7;
	cvt.rni.s32.f32 	%r25, %f1;
	mad.lo.s32 	%r26, %r6, %r2, %r1;
	cvt.u64.u32 	%rd11, %r26;
	add.s64 	%rd12, %rd4, %rd11;
	st.global.u8 	[%rd12], %r25;
$L__BB0_2:
	ret;

}


// ===== COMPILED SASS (sm_100) =====

	.target	sm_100

	.elftype	@"ET_EXEC"


//--------------------- .note.nv.tkinfo           --------------------------
	.section	.note.nv.tkinfo,"",@"SHT_NOTE"
	.sectionflags	@"SHF_NOTE_NV_TKINFO"
	.tkinfo
        /*0018*/ 	.word	0x00000002
        /*0030*/ 	.string	""
        /*0030*/ 	.string	"ptxas"
        /*0030*/ 	.string	"Cuda compilation tools, release 13.0, V13.0.88"
        /*0030*/ 	.string	"Build cuda_13.0.r13.0/compiler.36424714_0"
        /*0030*/ 	.string	"-arch sm_100 -m 64 "



//--------------------- .note.nv.cuinfo           --------------------------
	.section	.note.nv.cuinfo,"",@"SHT_NOTE"
	.sectionflags	@"SHF_NOTE_NV_CUINFO"
        /*0018*/ 	.short	0x0002
        /*001a*/ 	.short	0x0064
        /*001c*/ 	.short	0x0082
	.zero		2


//--------------------- .nv.info                  --------------------------
	.section	.nv.info,"",@"SHT_CUDA_INFO"
	.align	4


	//----- nvinfo : EIATTR_REGCOUNT
	.align		4
        /*0000*/ 	.byte	0x04, 0x2f
        /*0002*/ 	.short	(.L_1 - .L_0)
	.align		4
.L_0:
        /*0004*/ 	.word	index@(BGRA_to_U)
        /*0008*/ 	.word	0x00000012


	//----- nvinfo : EIATTR_FRAME_SIZE
	.align		4
.L_1:
        /*000c*/ 	.byte	0x04, 0x11
        /*000e*/ 	.short	(.L_3 - .L_2)
	.align		4
.L_2:
        /*0010*/ 	.word	index@(BGRA_to_U)
        /*0014*/ 	.word	0x00000000


	//----- nvinfo : EIATTR_MIN_STACK_SIZE
	.align		4
.L_3:
        /*0018*/ 	.byte	0x04, 0x12
        /*001a*/ 	.short	(.L_5 - .L_4)
	.align		4
.L_4:
        /*001c*/ 	.word	index@(BGRA_to_U)
        /*0020*/ 	.word	0x00000000
.L_5:


//--------------------- .nv.compat                --------------------------
	.section	.nv.compat,"",@"SHT_CUDA_COMPAT_INFO"
	.align	4
        /*0000*/ 	.byte	0x02, 0x09, 0x00, 0x00, 0x02, 0x02, 0x01, 0x00, 0x02, 0x05, 0x05, 0x00, 0x03, 0x07, 0x01, 0x01
        /*0010*/ 	.byte	0x02, 0x03, 0x00, 0x00, 0x02, 0x06, 0x01, 0x00, 0x04, 0x0b, 0x08, 0x00, 0x01, 0x00, 0x00, 0x00
        /*0020*/ 	.byte	0x00, 0x00, 0x00, 0x00


//--------------------- .nv.info.BGRA_to_U        --------------------------
	.section	.nv.info.BGRA_to_U,"",@"SHT_CUDA_INFO"
	.sectionflags	@""
	.align	4


	//----- nvinfo : EIATTR_CUDA_API_VERSION
	.align		4
        /*0000*/ 	.byte	0x04, 0x37
        /*0002*/ 	.short	(.L_7 - .L_6)
.L_6:
        /*0004*/ 	.word	0x00000082


	//----- nvinfo : EIATTR_KPARAM_INFO
	.align		4
.L_7:
        /*0008*/ 	.byte	0x04, 0x17
        /*000a*/ 	.short	(.L_9 - .L_8)
.L_8:
        /*000c*/ 	.word	0x00000000
        /*0010*/ 	.short	0x0009
        /*0012*/ 	.short	0x0030
        /*0014*/ 	.byte	0x00, 0xf0, 0x11, 0x00


	//----- nvinfo : EIATTR_KPARAM_INFO
	.align		4
.L_9:
        /*0018*/ 	.byte	0x04, 0x17
        /*001a*/ 	.short	(.L_11 - .L_10)
.L_10:
        /*001c*/ 	.word	0x00000000
        /*0020*/ 	.short	0x0008
        /*0022*/ 	.short	0x002c
        /*0024*/ 	.byte	0x00, 0xf0, 0x11, 0x00


	//----- nvinfo : EIATTR_KPARAM_INFO
	.align		4
.L_11:
        /*0028*/ 	.byte	0x04, 0x17
        /*002a*/ 	.short	(.L_13 - .L_12)
.L_12:
        /*002c*/ 	.word	0x00000000
        /*0030*/ 	.short	0x0007
        /*0032*/ 	.short	0x0028
        /*0034*/ 	.byte	0x00, 0xf0, 0x11, 0x00


	//----- nvinfo : EIATTR_KPARAM_INFO
	.align		4
.L_13:
        /*0038*/ 	.byte	0x04, 0x17
        /*003a*/ 	.short	(.L_15 - .L_14)
.L_14:
        /*003c*/ 	.word	0x00000000
        /*0040*/ 	.short	0x0006
        /*0042*/ 	.short	0x0024
        /*0044*/ 	.byte	0x00, 0xf0, 0x11, 0x00


	//----- nvinfo : EIATTR_KPARAM_INFO
	.align		4
.L_15:
        /*0048*/ 	.byte	0x04, 0x17
        /*004a*/ 	.short	(.L_17 - .L_16)
.L_16:
        /*004c*/ 	.word	0x00000000
        /*0050*/ 	.short	0x0005
        /*0052*/ 	.short	0x0020
        /*0054*/ 	.byte	0x00, 0xf0, 0x11, 0x00


	//----- nvinfo : EIATTR_KPARAM_INFO
	.align		4
.L_17:
        /*0058*/ 	.byte	0x04, 0x17
        /*005a*/ 	.short	(.L_19 - .L_18)
.L_18:
        /*005c*/ 	.word	0x00000000
        /*0060*/ 	.short	0x0004
        /*0062*/ 	.short	0x0018
        /*0064*/ 	.byte	0x00, 0xf5, 0x21, 0x00


	//----- nvinfo : EIATTR_KPARAM_INFO
	.align		4
.L_19:
        /*0068*/ 	.byte	0x04, 0x17
        /*006a*/ 	.short	(.L_21 - .L_20)
.L_20:
        /*006c*/ 	.word	0x00000000
        /*0070*/ 	.short	0x0003
        /*0072*/ 	.short	0x0010
        /*0074*/ 	.byte	0x00, 0xf0, 0x11, 0x00


	//----- nvinfo : EIATTR_KPARAM_INFO
	.align		4
.L_21:
        /*0078*/ 	.byte	0x04, 0x17
        /*007a*/ 	.short	(.L_23 - .L_22)
.L_22:
        /*007c*/ 	.word	0x00000000
        /*0080*/ 	.short	0x0002
        /*0082*/ 	.short	0x000c
        /*0084*/ 	.byte	0x00, 0xf0, 0x11, 0x00


	//----- nvinfo : EIATTR_KPARAM_INFO
	.align		4
.L_23:
        /*0088*/ 	.byte	0x04, 0x17
        /*008a*/ 	.short	(.L_25 - .L_24)
.L_24:
        /*008c*/ 	.word	0x00000000
        /*0090*/ 	.short	0x0001
        /*0092*/ 	.short	0x0008
        /*0094*/ 	.byte	0x00, 0xf0, 0x11, 0x00


	//----- nvinfo : EIATTR_KPARAM_INFO
	.align		4
.L_25:
        /*0098*/ 	.byte	0x04, 0x17
        /*009a*/ 	.short	(.L_27 - .L_26)
.L_26:
        /*009c*/ 	.word	0x00000000
        /*00a0*/ 	.short	0x0000
        /*00a2*/ 	.short	0x0000
        /*00a4*/ 	.byte	0x00, 0xf5, 0x21, 0x00


	//----- nvinfo : EIATTR_SPARSE_MMA_MASK
	.align		4
.L_27:
        /*00a8*/ 	.byte	0x03, 0x50
        /*00aa*/ 	.short	0x0000


	//----- nvinfo : EIATTR_MAXREG_COUNT
	.align		4
        /*00ac*/ 	.byte	0x03, 0x1b
        /*00ae*/ 	.short	0x00ff


	//----- nvinfo : EIATTR_MERCURY_ISA_VERSION
	.align		4
        /*00b0*/ 	.byte	0x03, 0x5f
        /*00b2*/ 	.short	0x0101


	//----- nvinfo : EIATTR_VRC_CTA_INIT_COUNT
	.align		4
        /*00b4*/ 	.byte	0x02, 0x4a
	.zero		1
	.zero		1


	//----- nvinfo : EIATTR_EXIT_INSTR_OFFSETS
	.align		4
        /*00b8*/ 	.byte	0x04, 0x1c
        /*00ba*/ 	.short	(.L_29 - .L_28)


	//   ....[0]....
.L_28:
        /*00bc*/ 	.word	0x00000350


	//   ....[1]....
        /*00c0*/ 	.word	0x000005b0


	//----- nvinfo : EIATTR_CBANK_PARAM_SIZE
	.align		4
.L_29:
        /*00c4*/ 	.byte	0x03, 0x19
        /*00c6*/ 	.short	0x0034


	//----- nvinfo : EIATTR_PARAM_CBANK
	.align		4
        /*00c8*/ 	.byte	0x04, 0x0a
        /*00ca*/ 	.short	(.L_31 - .L_30)
	.align		4
.L_30:
        /*00cc*/ 	.word	index@(.nv.constant0.BGRA_to_U)
        /*00d0*/ 	.short	0x0380
        /*00d2*/ 	.short	0x0034


	//----- nvinfo : EIATTR_SW_WAR
	.align		4
.L_31:
        /*00d4*/ 	.byte	0x04, 0x36
        /*00d6*/ 	.short	(.L_33 - .L_32)
.L_32:
        /*00d8*/ 	.word	0x00000008
.L_33:


//--------------------- .nv.callgraph             --------------------------
	.section	.nv.callgraph,"",@"SHT_CUDA_CALLGRAPH"
	.align	4
	.sectionentsize	8
	.align		4
        /*0000*/ 	.word	0x00000000
	.align		4
        /*0004*/ 	.word	0xffffffff
	.align		4
        /*0008*/ 	.word	0x00000000
	.align		4
        /*000c*/ 	.word	0xfffffffe
	.align		4
        /*0010*/ 	.word	0x00000000
	.align		4
        /*0014*/ 	.word	0xfffffffd
	.align		4
        /*0018*/ 	.word	0x00000000
	.align		4
        /*001c*/ 	.word	0xfffffffc


//--------------------- .text.BGRA_to_U           --------------------------
	.section	.text.BGRA_to_U,"ax",@progbits
	.align	128
        .global         BGRA_to_U
        .type           BGRA_to_U,@function
        .size           BGRA_to_U,(.L_x_1 - BGRA_to_U)
        .other          BGRA_to_U,@"STO_CUDA_ENTRY STV_DEFAULT"
BGRA_to_U:
.text.BGRA_to_U:
[----:B------:R-:W-:Y:S01]  /*0000*/  LDC R1, c[0x0][0x37c] ;  /* 0x0000df00ff017b82 */ /* 0x000fe20000000800 */
[----:B------:R-:W0:Y:S01]  /*0010*/  LDCU.64 UR8, c[0x0][0x3a0] ;  /* 0x00007400ff0877ac */ /* 0x000e220008000a00 */
[----:B------:R-:W1:Y:S06]  /*0020*/  S2R R8, SR_TID.X ;  /* 0x0000000000087919 */ /* 0x000e6c0000002100 */
[----:B------:R-:W1:Y:S01]  /*0030*/  S2UR UR4, SR_CTAID.X ;  /* 0x00000000000479c3 */ /* 0x000e620000002500 */
[----:B------:R-:W2:Y:S01]  /*0040*/  LDCU.64 UR6, c[0x0][0x388] ;  /* 0x00007100ff0677ac */ /* 0x000ea20008000a00 */
[----:B------:R-:W3:Y:S06]  /*0050*/  S2R R10, SR_TID.Y ;  /* 0x00000000000a7919 */ /* 0x000eec0000002200 */
[----:B------:R-:W1:Y:S01]  /*0060*/  LDC R3, c[0x0][0x360] ;  /* 0x0000d800ff037b82 */ /* 0x000e620000000800 */
[----:B0-----:R-:W0:Y:S07]  /*0070*/  I2F.U32.RP R2, UR8 ;  /* 0x0000000800027d06 */ /* 0x001e2e0008209000 */
[----:B------:R-:W3:Y:S01]  /*0080*/  S2UR UR5, SR_CTAID.Y ;  /* 0x00000000000579c3 */ /* 0x000ee20000002600 */
[----:B------:R-:W-:-:S02]  /*0090*/  ISETP.NE.U32.AND P5, PT, RZ, UR8, PT ;  /* 0x00000008ff007c0c */ /* 0x000fc4000bfa5070 */
[----:B------:R-:W-:Y:S01]  /*00a0*/  ISETP.NE.U32.AND P2, PT, RZ, UR9, PT ;  /* 0x00000009ff007c0c */ /* 0x000fe2000bf45070 */
[----:B------:R-:W4:Y:S04]  /*00b0*/  I2F.U32.RP R0, UR9 ;  /* 0x0000000900007d06 */ /* 0x000f280008209000 */
[----:B------:R-:W3:Y:S04]  /*00c0*/  LDC R9, c[0x0][0x364] ;  /* 0x0000d900ff097b82 */ /* 0x000ee80000000800 */
[----:B0-----:R-:W0:Y:S08]  /*00d0*/  MUFU.RCP R2, R2 ;  /* 0x0000000200027308 */ /* 0x001e300000001000 */
[----:B----4-:R-:W4:Y:S01]  /*00e0*/  MUFU.RCP R0, R0 ;  /* 0x0000000000007308 */ /* 0x010f220000001000 */
[----:B0-----:R-:W-:-:S07]  /*00f0*/  IADD3 R4, PT, PT, R2, 0xffffffe, RZ ;  /* 0x0ffffffe02047810 */ /* 0x001fce0007ffe0ff */
[----:B------:R0:W5:Y:S01]  /*0100*/  F2I.FTZ.U32.TRUNC.NTZ R5, R4 ;  /* 0x0000000400057305 */ /* 0x000162000021f000 */
[----:B----4-:R-:W-:Y:S01]  /*0110*/  IADD3 R6, PT, PT, R0, 0xffffffe, RZ ;  /* 0x0ffffffe00067810 */ /* 0x010fe20007ffe0ff */
[----:B-1----:R-:W-:Y:S01]  /*0120*/  IMAD R0, R3, UR4, R8 ;  /* 0x0000000403007c24 */ /* 0x002fe2000f8e0208 */
[----:B------:R-:W1:Y:S01]  /*0130*/  LDCU UR4, c[0x0][0x3ac] ;  /* 0x00007580ff0477ac */ /* 0x000e620008000800 */
[----:B---3--:R-:W-:-:S04]  /*0140*/  IMAD R3, R9, UR5, R10 ;  /* 0x0000000509037c24 */ /* 0x008fc8000f8e020a */
[----:B------:R3:W4:Y:S01]  /*0150*/  F2I.FTZ.U32.TRUNC.NTZ R7, R6 ;  /* 0x0000000600077305 */ /* 0x000722000021f000 */
[----:B0-----:R-:W-:Y:S01]  /*0160*/  IMAD.MOV.U32 R4, RZ, RZ, RZ ;  /* 0x000000ffff047224 */ /* 0x001fe200078e00ff */
[----:B------:R-:W0:Y:S01]  /*0170*/  LDCU UR5, c[0x0][0x3b0] ;  /* 0x00007600ff0577ac */ /* 0x000e220008000800 */
[----:B-----5:R-:W-:Y:S02]  /*0180*/  IMAD.MOV R11, RZ, RZ, -R5 ;  /* 0x000000ffff0b7224 */ /* 0x020fe400078e0a05 */
[----:B---3--:R-:W-:Y:S02]  /*0190*/  HFMA2 R6, -RZ, RZ, 0, 0 ;  /* 0x00000000ff067431 */ /* 0x008fe400000001ff */
[----:B------:R-:W-:Y:S01]  /*01a0*/  IMAD R11, R11, UR8, RZ ;  /* 0x000000080b0b7c24 */ /* 0x000fe2000f8e02ff */
[----:B----4-:R-:W-:-:S03]  /*01b0*/  IADD3 R2, PT, PT, RZ, -R7, RZ ;  /* 0x80000007ff027210 */ /* 0x010fc60007ffe0ff */
[----:B------:R-:W-:-:S04]  /*01c0*/  IMAD.HI.U32 R5, R5, R11, R4 ;  /* 0x0000000b05057227 */ /* 0x000fc800078e0004 */
[----:B------:R-:W-:Y:S02]  /*01d0*/  IMAD R9, R2, UR9, RZ ;  /* 0x0000000902097c24 */ /* 0x000fe4000f8e02ff */
[----:B--2---:R-:W-:Y:S02]  /*01e0*/  IMAD R4, R0, UR6, RZ ;  /* 0x0000000600047c24 */ /* 0x004fe4000f8e02ff */
[----:B------:R-:W-:-:S04]  /*01f0*/  IMAD.HI.U32 R7, R7, R9, R6 ;  /* 0x0000000907077227 */ /* 0x000fc800078e0006 */
[----:B------:R-:W-:Y:S02]  /*0200*/  IMAD R2, R3, UR7, RZ ;  /* 0x0000000703027c24 */ /* 0x000fe4000f8e02ff */
[----:B------:R-:W-:-:S04]  /*0210*/  IMAD.HI.U32 R5, R5, R4, RZ ;  /* 0x0000000405057227 */ /* 0x000fc800078e00ff */
[----:B------:R-:W-:-:S04]  /*0220*/  IMAD.HI.U32 R7, R7, R2, RZ ;  /* 0x0000000207077227 */ /* 0x000fc800078e00ff */
[----:B------:R-:W-:Y:S01]  /*0230*/  IMAD.MOV R11, RZ, RZ, -R5 ;  /* 0x000000ffff0b7224 */ /* 0x000fe200078e0a05 */
[----:B------:R-:W-:-:S03]  /*0240*/  IADD3 R9, PT, PT, -R7, RZ, RZ ;  /* 0x000000ff07097210 */ /* 0x000fc60007ffe1ff */
[----:B------:R-:W-:Y:S02]  /*0250*/  IMAD R4, R11, UR8, R4 ;  /* 0x000000080b047c24 */ /* 0x000fe4000f8e0204 */
[----:B------:R-:W-:-:S03]  /*0260*/  IMAD R2, R9, UR9, R2 ;  /* 0x0000000909027c24 */ /* 0x000fc6000f8e0202 */
[----:B------:R-:W-:Y:S02]  /*0270*/  ISETP.GE.U32.AND P3, PT, R4, UR8, PT ;  /* 0x0000000804007c0c */ /* 0x000fe4000bf66070 */
[----:B------:R-:W-:-:S11]  /*0280*/  ISETP.GE.U32.AND P0, PT, R2, UR9, PT ;  /* 0x0000000902007c0c */ /* 0x000fd6000bf06070 */
[----:B------:R-:W-:Y:S02]  /*0290*/  @P3 VIADD R4, R4, -UR8 ;  /* 0x8000000804043c36 */ /* 0x000fe40008000000 */
[----:B------:R-:W-:Y:S01]  /*02a0*/  @P0 IADD3 R2, PT, PT, R2, -UR9, RZ ;  /* 0x8000000902020c10 */ /* 0x000fe2000fffe0ff */
[----:B------:R-:W-:Y:S01]  /*02b0*/  @P3 VIADD R5, R5, 0x1 ;  /* 0x0000000105053836 */ /* 0x000fe20000000000 */
[----:B------:R-:W-:Y:S02]  /*02c0*/  @P0 IADD3 R7, PT, PT, R7, 0x1, RZ ;  /* 0x0000000107070810 */ /* 0x000fe40007ffe0ff */
[----:B------:R-:W-:Y:S02]  /*02d0*/  ISETP.GE.U32.AND P4, PT, R4, UR8, PT ;  /* 0x0000000804007c0c */ /* 0x000fe4000bf86070 */
[----:B------:R-:W-:-:S11]  /*02e0*/  ISETP.GE.U32.AND P1, PT, R2, UR9, PT ;  /* 0x0000000902007c0c */ /* 0x000fd6000bf26070 */
[----:B------:R-:W-:Y:S01]  /*02f0*/  @P4 VIADD R5, R5, 0x1 ;  /* 0x0000000105054836 */ /* 0x000fe20000000000 */
[----:B------:R-:W-:Y:S02]  /*0300*/  @!P5 LOP3.LUT R5, RZ, UR8, RZ, 0x33, !PT ;  /* 0x00000008ff05dc12 */ /* 0x000fe4000f8e33ff */
[----:B------:R-:W-:Y:S02]  /*0310*/  @P1 IADD3 R7, PT, PT, R7, 0x1, RZ ;  /* 0x0000000107071810 */ /* 0x000fe40007ffe0ff */
[----:B------:R-:W-:Y:S02]  /*0320*/  @!P2 LOP3.LUT R7, RZ, UR9, RZ, 0x33, !PT ;  /* 0x00000009ff07ac12 */ /* 0x000fe4000f8e33ff */
[----:B-1----:R-:W-:-:S04]  /*0330*/  ISETP.GE.U32.AND P0, PT, R5, UR4, PT ;  /* 0x0000000405007c0c */ /* 0x002fc8000bf06070 */
[----:B0-----:R-:W-:-:S13]  /*0340*/  ISETP.GE.U32.OR P0, PT, R7, UR5, P0 ;  /* 0x0000000507007c0c */ /* 0x001fda0008706470 */
[----:B------:R-:W-:Y:S05]  /*0350*/  @P0 EXIT ;  /* 0x000000000000094d */ /* 0x000fea0003800000 */
[----:B------:R-:W0:Y:S01]  /*0360*/  LDCU UR4, c[0x0][0x390] ;  /* 0x00007200ff0477ac */ /* 0x000e220008000800 */
[----:B------:R-:W-:Y:S01]  /*0370*/  IMAD.SHL.U32 R2, R5, 0x4, RZ ;  /* 0x0000000405027824 */ /* 0x000fe200078e00ff */
[----:B------:R-:W1:Y:S01]  /*0380*/  LDCU.64 UR6, c[0x0][0x380] ;  /* 0x00007000ff0677ac */ /* 0x000e620008000a00 */
[----:B------:R-:W2:Y:S02]  /*0390*/  LDCU.64 UR8, c[0x0][0x398] ;  /* 0x00007300ff0877ac */ /* 0x000ea40008000a00 */
[----:B0-----:R-:W-:Y:S01]  /*03a0*/  IMAD R2, R7, UR4, R2 ;  /* 0x0000000407027c24 */ /* 0x001fe2000f8e0202 */
[----:B------:R-:W0:Y:S03]  /*03b0*/  LDCU.64 UR4, c[0x0][0x358] ;  /* 0x00006b00ff0477ac */ /* 0x000e260008000a00 */
[C---:B------:R-:W-:Y:S01]  /*03c0*/  VIADD R10, R2.reuse, 0x2 ;  /* 0x00000002020a7836 */ /* 0x040fe20000000000 */
[----:B------:R-:W-:-:S04]  /*03d0*/  IADD3 R12, PT, PT, R2, 0x1, RZ ;  /* 0x00000001020c7810 */ /* 0x000fc80007ffe0ff */
[----:B-1----:R-:W-:-:S04]  /*03e0*/  IADD3 R12, P0, PT, R12, UR6, RZ ;  /* 0x000000060c0c7c10 */ /* 0x002fc8000ff1e0ff */
[----:B------:R-:W-:Y:S02]  /*03f0*/  IADD3.X R13, PT, PT, RZ, UR7, RZ, P0, !PT ;  /* 0x00000007ff0d7c10 */ /* 0x000fe400087fe4ff */
[----:B------:R-:W-:-:S03]  /*0400*/  IADD3 R10, P0, PT, R10, UR6, RZ ;  /* 0x000000060a0a7c10 */ /* 0x000fc6000ff1e0ff */
[----:B0-----:R-:W3:Y:S02]  /*0410*/  LDG.E.U8 R12, desc[UR4][R12.64] ;  /* 0x000000040c0c7981 */ /* 0x001ee4000c1e1100 */
[----:B------:R-:W-:Y:S01]  /*0420*/  IMAD.X R11, RZ, RZ, UR7, P0 ;  /* 0x00000007ff0b7e24 */ /* 0x000fe200080e06ff */
[----:B------:R-:W-:-:S04]  /*0430*/  IADD3 R14, P0, PT, R2, UR6, RZ ;  /* 0x00000006020e7c10 */ /* 0x000fc8000ff1e0ff */
[----:B------:R-:W4:Y:S01]  /*0440*/  LDG.E.U8 R10, desc[UR4][R10.64] ;  /* 0x000000040a0a7981 */ /* 0x000f22000c1e1100 */
[----:B------:R-:W-:-:S05]  /*0450*/  IADD3.X R15, PT, PT, RZ, UR7, RZ, P0, !PT ;  /* 0x00000007ff0f7c10 */ /* 0x000fca00087fe4ff */
[----:B------:R-:W5:Y:S01]  /*0460*/  LDG.E.U8 R8, desc[UR4][R14.64] ;  /* 0x000000040e087981 */ /* 0x000f62000c1e1100 */
[----:B------:R-:W-:Y:S01]  /*0470*/  UMOV UR6, 0x76c8b439 ;  /* 0x76c8b43900067882 */ /* 0x000fe20000000000 */
[----:B------:R-:W-:Y:S01]  /*0480*/  UMOV UR7, 0x3fd29fbe ;  /* 0x3fd29fbe00077882 */ /* 0x000fe20000000000 */
[----:B---3--:R-:W0:Y:S08]  /*0490*/  I2F.F64.U16 R6, R12 ;  /* 0x0000000c00067312 */ /* 0x008e300000101800 */
[----:B----4-:R-:W1:Y:S01]  /*04a0*/  I2F.F64.U16 R4, R10 ;  /* 0x0000000a00047312 */ /* 0x010e620000101800 */
[----:B0-----:R-:W-:-:S07]  /*04b0*/  DMUL R6, R6, -UR6 ;  /* 0x8000000606067c28 */ /* 0x001fce0008000000 */
[----:B-----5:R-:W0:Y:S01]  /*04c0*/  I2F.F64.U16 R8, R8 ;  /* 0x0000000800087312 */ /* 0x020e220000101800 */
[----:B------:R-:W-:Y:S01]  /*04d0*/  UMOV UR6, 0xfbe76c8b ;  /* 0xfbe76c8b00067882 */ /* 0x000fe20000000000 */
[----:B------:R-:W-:Y:S02]  /*04e0*/  UMOV UR7, 0x3fc2f1a9 ;  /* 0x3fc2f1a900077882 */ /* 0x000fe40000000000 */
[----:B-1----:R-:W-:Y:S01]  /*04f0*/  DFMA R4, R4, -UR6, R6 ;  /* 0x8000000604047c2b */ /* 0x002fe20008000006 */
[----:B------:R-:W-:Y:S01]  /*0500*/  UMOV UR6, 0x74bc6a7f ;  /* 0x74bc6a7f00067882 */ /* 0x000fe20000000000 */
[----:B------:R-:W-:-:S06]  /*0510*/  UMOV UR7, 0x3fdc1893 ;  /* 0x3fdc189300077882 */ /* 0x000fcc0000000000 */
[----:B0-----:R-:W-:Y:S01]  /*0520*/  DFMA R4, R8, UR6, R4 ;  /* 0x0000000608047c2b */ /* 0x001fe20008000004 */
[----:B------:R-:W0:Y:S07]  /*0530*/  LDCU UR6, c[0x0][0x3a8] ;  /* 0x00007500ff0677ac */ /* 0x000e2e0008000800 */
[----:B------:R-:W-:-:S10]  /*0540*/  DADD R4, R4, 128 ;  /* 0x4060000004047429 */ /* 0x000fd40000000000 */
[----:B------:R-:W1:Y:S01]  /*0550*/  F2F.F32.F64 R4, R4 ;  /* 0x0000000400047310 */ /* 0x000e620000301000 */
[----:B0-----:R-:W-:-:S05]  /*0560*/  IMAD R3, R3, UR6, R0 ;  /* 0x0000000603037c24 */ /* 0x001fca000f8e0200 */
[----:B--2---:R-:W-:-:S05]  /*0570*/  IADD3 R2, P0, PT, R3, UR8, RZ ;  /* 0x0000000803027c10 */ /* 0x004fca000ff1e0ff */
[----:B------:R-:W-:Y:S01]  /*0580*/  IMAD.X R3, RZ, RZ, UR9, P0 ;  /* 0x00000009ff037e24 */ /* 0x000fe200080e06ff */
[----:B-1----:R-:W0:Y:S04]  /*0590*/  F2I.NTZ R7, R4 ;  /* 0x0000000400077305 */ /* 0x002e280000203100 */
[----:B0-----:R-:W-:Y:S01]  /*05a0*/  STG.E.U8 desc[UR4][R2.64], R7 ;  /* 0x0000000702007986 */ /* 0x001fe2000c101104 */
[----:B------:R-:W-:Y:S05]  /*05b0*/  EXIT ;  /* 0x000000000000794d */ /* 0x000fea0003800000 */
.L_x_0:
[----:B------:R-:W-:-:S00]  /*05c0*/  BRA `(.L_x_0) ;  /* 0xfffffffc00fc7947 */ /* 0x000fc0000383ffff */
[----:B------:R-:W-:-:S00]  /*05d0*/  NOP ;  /* 0x0000000000007918 */ /* 0x000fc00000000000 */
        /* <DEDUP_REMOVED lines=10> */
.L_x_1:


//--------------------- .nv.shared.reserved.0     --------------------------
	.section	.nv.shared.reserved.0,"aw",@nobits
	.weak		__nv_reservedSMEM_offset_0_alias
	.size		__nv_reservedSMEM_offset_0_alias, 0, 64
	.other		__nv_reservedSMEM_offset_0_alias,@"STO_CUDA_RESERVED_SHARED STV_DEFAULT"
__nv_reservedSMEM_offset_0_alias:
	.zero		0
	.zero		64


//--------------------- .nv.constant0.BGRA_to_U   --------------------------
	.section	.nv.constant0.BGRA_to_U,"a",@progbits
	.sectionflags	@""
	.align	4
.nv.constant0.BGRA_to_U:
	.zero		948


//--------------------- SYMBOLS --------------------------

	.type		.nv.reservedSmem.offset0,@object
	.size		.nv.reservedSmem.offset0,0x4
